//
// Generated by NVIDIA NVVM Compiler
//
// Compiler Build ID: CL-36424714
// Cuda compilation tools, release 13.0, V13.0.88
// Based on NVVM 20.0.0
//

.version 9.0
.target sm_100
.address_size 64

	// .globl	_Z10dotproductPKfS0_Pfi
// _ZZ10dotproductPKfS0_PfiE1s has been demoted

.visible .entry _Z10dotproductPKfS0_Pfi(
	.param .u64 .ptr .align 1 _Z10dotproductPKfS0_Pfi_param_0,
	.param .u64 .ptr .align 1 _Z10dotproductPKfS0_Pfi_param_1,
	.param .u64 .ptr .align 1 _Z10dotproductPKfS0_Pfi_param_2,
	.param .u32 _Z10dotproductPKfS0_Pfi_param_3
)
{
	.reg .pred 	%p<11>;
	.reg .b32 	%r<52>;
	.reg .b32 	%f<85>;
	.reg .b64 	%rd<12>;
	// demoted variable
	.shared .align 4 .b8 _ZZ10dotproductPKfS0_PfiE1s[1024];
	ld.param.u64 	%rd1, [_Z10dotproductPKfS0_Pfi_param_0];
	ld.param.u64 	%rd2, [_Z10dotproductPKfS0_Pfi_param_1];
	ld.param.u64 	%rd3, [_Z10dotproductPKfS0_Pfi_param_2];
	ld.param.u32 	%r25, [_Z10dotproductPKfS0_Pfi_param_3];
	mov.u32 	%r1, %tid.x;
	mov.u32 	%r2, %ctaid.x;
	mov.u32 	%r3, %ntid.x;
	mad.lo.s32 	%r4, %r2, %r3, %r1;
	setp.ge.s32 	%p1, %r4, %r25;
	@%p1 bra 	$L__BB0_2;
	cvta.to.global.u64 	%rd4, %rd1;
	cvta.to.global.u64 	%rd5, %rd2;
	mul.wide.s32 	%rd6, %r4, 4;
	add.s64 	%rd7, %rd4, %rd6;
	ld.global.f32 	%f14, [%rd7];
	add.s64 	%rd8, %rd5, %rd6;
	ld.global.f32 	%f15, [%rd8];
	mul.f32 	%f16, %f14, %f15;
	shl.b32 	%r30, %r1, 2;
	mov.u32 	%r31, _ZZ10dotproductPKfS0_PfiE1s;
	add.s32 	%r32, %r31, %r30;
	st.shared.f32 	[%r32], %f16;
	bra.uni 	$L__BB0_3;
$L__BB0_2:
	shl.b32 	%r26, %r1, 2;
	mov.u32 	%r27, _ZZ10dotproductPKfS0_PfiE1s;
	add.s32 	%r28, %r27, %r26;
	mov.b32 	%r29, 0;
	st.shared.u32 	[%r28], %r29;
$L__BB0_3:
	bar.sync 	0;
	setp.ne.s32 	%p2, %r1, 0;
	@%p2 bra 	$L__BB0_17;
	and.b32  	%r5, %r3, 15;
	setp.lt.u32 	%p3, %r3, 16;
	mov.f32 	%f84, 0f00000000;
	mov.b32 	%r48, 0;
	@%p3 bra 	$L__BB0_7;
	and.b32  	%r48, %r3, 2032;
	mov.u32 	%r35, _ZZ10dotproductPKfS0_PfiE1s;
	add.s32 	%r45, %r35, 32;
	and.b32  	%r36, %r3, -16;
	neg.s32 	%r46, %r36;
	mov.f32 	%f84, 0f00000000;
$L__BB0_6:
	.pragma "nounroll";
	ld.shared.f32 	%f20, [%r45+-32];
	add.f32 	%f21, %f84, %f20;
	ld.shared.f32 	%f22, [%r45+-28];
	add.f32 	%f23, %f21, %f22;
	ld.shared.f32 	%f24, [%r45+-24];
	add.f32 	%f25, %f23, %f24;
	ld.shared.f32 	%f26, [%r45+-20];
	add.f32 	%f27, %f25, %f26;
	ld.shared.f32 	%f28, [%r45+-16];
	add.f32 	%f29, %f27, %f28;
	ld.shared.f32 	%f30, [%r45+-12];
	add.f32 	%f31, %f29, %f30;
	ld.shared.f32 	%f32, [%r45+-8];
	add.f32 	%f33, %f31, %f32;
	ld.shared.f32 	%f34, [%r45+-4];
	add.f32 	%f35, %f33, %f34;
	ld.shared.f32 	%f36, [%r45];
	add.f32 	%f37, %f35, %f36;
	ld.shared.f32 	%f38, [%r45+4];
	add.f32 	%f39, %f37, %f38;
	ld.shared.f32 	%f40, [%r45+8];
	add.f32 	%f41, %f39, %f40;
	ld.shared.f32 	%f42, [%r45+12];
	add.f32 	%f43, %f41, %f42;
	ld.shared.f32 	%f44, [%r45+16];
	add.f32 	%f45, %f43, %f44;
	ld.shared.f32 	%f46, [%r45+20];
	add.f32 	%f47, %f45, %f46;
	ld.shared.f32 	%f48, [%r45+24];
	add.f32 	%f49, %f47, %f48;
	ld.shared.f32 	%f50, [%r45+28];
	add.f32 	%f84, %f49, %f50;
	add.s32 	%r46, %r46, 16;
	add.s32 	%r45, %r45, 64;
	setp.ne.s32 	%p4, %r46, 0;
	@%p4 bra 	$L__BB0_6;
$L__BB0_7:
	setp.eq.s32 	%p5, %r5, 0;
	@%p5 bra 	$L__BB0_16;
	and.b32  	%r13, %r3, 7;
	setp.lt.u32 	%p6, %r5, 8;
	@%p6 bra 	$L__BB0_10;
	shl.b32 	%r37, %r48, 2;
	mov.u32 	%r38, _ZZ10dotproductPKfS0_PfiE1s;
	add.s32 	%r39, %r38, %r37;
	ld.shared.f32 	%f52, [%r39];
	add.f32 	%f53, %f84, %f52;
	ld.shared.f32 	%f54, [%r39+4];
	add.f32 	%f55, %f53, %f54;
	ld.shared.f32 	%f56, [%r39+8];
	add.f32 	%f57, %f55, %f56;
	ld.shared.f32 	%f58, [%r39+12];
	add.f32 	%f59, %f57, %f58;
	ld.shared.f32 	%f60, [%r39+16];
	add.f32 	%f61, %f59, %f60;
	ld.shared.f32 	%f62, [%r39+20];
	add.f32 	%f63, %f61, %f62;
	ld.shared.f32 	%f64, [%r39+24];
	add.f32 	%f65, %f63, %f64;
	ld.shared.f32 	%f66, [%r39+28];
	add.f32 	%f84, %f65, %f66;
	add.s32 	%r48, %r48, 8;
$L__BB0_10:
	setp.eq.s32 	%p7, %r13, 0;
	@%p7 bra 	$L__BB0_16;
	and.b32  	%r16, %r3, 3;
	setp.lt.u32 	%p8, %r13, 4;
	@%p8 bra 	$L__BB0_13;
	shl.b32 	%r40, %r48, 2;
	mov.u32 	%r41, _ZZ10dotproductPKfS0_PfiE1s;
	add.s32 	%r42, %r41, %r40;
	ld.shared.f32 	%f68, [%r42];
	add.f32 	%f69, %f84, %f68;
	ld.shared.f32 	%f70, [%r42+4];
	add.f32 	%f71, %f69, %f70;
	ld.shared.f32 	%f72, [%r42+8];
	add.f32 	%f73, %f71, %f72;
	ld.shared.f32 	%f74, [%r42+12];
	add.f32 	%f84, %f73, %f74;
	add.s32 	%r48, %r48, 4;
$L__BB0_13:
	setp.eq.s32 	%p9, %r16, 0;
	@%p9 bra 	$L__BB0_16;
	shl.b32 	%r43, %r48, 2;
	mov.u32 	%r44, _ZZ10dotproductPKfS0_PfiE1s;
	add.s32 	%r51, %r44, %r43;
	neg.s32 	%r50, %r16;
$L__BB0_15:
	.pragma "nounroll";
	ld.shared.f32 	%f75, [%r51];
	add.f32 	%f84, %f84, %f75;
	add.s32 	%r51, %r51, 4;
	add.s32 	%r50, %r50, 1;
	setp.ne.s32 	%p10, %r50, 0;
	@%p10 bra 	$L__BB0_15;
$L__BB0_16:
	cvta.to.global.u64 	%rd9, %rd3;
	mul.wide.u32 	%rd10, %r2, 4;
	add.s64 	%rd11, %rd9, %rd10;
	st.global.f32 	[%rd11], %f84;
$L__BB0_17:
	ret;

}


// ===== COMPILED SASS (sm_100) =====

	.target	sm_100

	.elftype	@"ET_EXEC"


//--------------------- .note.nv.tkinfo           --------------------------
	.section	.note.nv.tkinfo,"",@"SHT_NOTE"
	.sectionflags	@"SHF_NOTE_NV_TKINFO"
	.tkinfo
        /*0018*/ 	.word	0x00000002
        /*0030*/ 	.string	""
        /*0030*/ 	.string	"ptxas"
        /*0030*/ 	.string	"Cuda compilation tools, release 13.0, V13.0.88"
        /*0030*/ 	.string	"Build cuda_13.0.r13.0/compiler.36424714_0"
        /*0030*/ 	.string	"-arch sm_100 -m 64 "



//--------------------- .note.nv.cuinfo           --------------------------
	.section	.note.nv.cuinfo,"",@"SHT_NOTE"
	.sectionflags	@"SHF_NOTE_NV_CUINFO"
        /*0018*/ 	.short	0x0002
        /*001a*/ 	.short	0x0064
        /*001c*/ 	.short	0x0082
	.zero		2


//--------------------- .nv.info                  --------------------------
	.section	.nv.info,"",@"SHT_CUDA_INFO"
	.align	4


	//----- nvinfo : EIATTR_REGCOUNT
	.align		4
        /*0000*/ 	.byte	0x04, 0x2f
        /*0002*/ 	.short	(.L_1 - .L_0)
	.align		4
.L_0:
        /*0004*/ 	.word	index@(_Z10dotproductPKfS0_Pfi)
        /*0008*/ 	.word	0x00000017


	//----- nvinfo : EIATTR_FRAME_SIZE
	.align		4
.L_1:
        /*000c*/ 	.byte	0x04, 0x11
        /*000e*/ 	.short	(.L_3 - .L_2)
	.align		4
.L_2:
        /*0010*/ 	.word	index@(_Z10dotproductPKfS0_Pfi)
        /*0014*/ 	.word	0x00000000


	//----- nvinfo : EIATTR_MIN_STACK_SIZE
	.align		4
.L_3:
        /*0018*/ 	.byte	0x04, 0x12
        /*001a*/ 	.short	(.L_5 - .L_4)
	.align		4
.L_4:
        /*001c*/ 	.word	index@(_Z10dotproductPKfS0_Pfi)
        /*0020*/ 	.word	0x00000000
.L_5:


//--------------------- .nv.compat                --------------------------
	.section	.nv.compat,"",@"SHT_CUDA_COMPAT_INFO"
	.align	4
        /*0000*/ 	.byte	0x02, 0x09, 0x00, 0x00, 0x02, 0x02, 0x01, 0x00, 0x02, 0x05, 0x05, 0x00, 0x03, 0x07, 0x01, 0x01
        /*0010*/ 	.byte	0x02, 0x03, 0x00, 0x00, 0x02, 0x06, 0x01, 0x00, 0x04, 0x0b, 0x08, 0x00, 0x09, 0x00, 0x00, 0x00
        /*0020*/ 	.byte	0x00, 0x00, 0x00, 0x00


//--------------------- .nv.info._Z10dotproductPKfS0_Pfi --------------------------
	.section	.nv.info._Z10dotproductPKfS0_Pfi,"",@"SHT_CUDA_INFO"
	.sectionflags	@""
	.align	4


	//----- nvinfo : EIATTR_CUDA_API_VERSION
	.align		4
        /*0000*/ 	.byte	0x04, 0x37
        /*0002*/ 	.short	(.L_7 - .L_6)
.L_6:
        /*0004*/ 	.word	0x00000082


	//----- nvinfo : EIATTR_KPARAM_INFO
	.align		4
.L_7:
        /*0008*/ 	.byte	0x04, 0x17
        /*000a*/ 	.short	(.L_9 - .L_8)
.L_8:
        /*000c*/ 	.word	0x00000000
        /*0010*/ 	.short	0x0003
        /*0012*/ 	.short	0x0018
        /*0014*/ 	.byte	0x00, 0xf0, 0x11, 0x00


	//----- nvinfo : EIATTR_KPARAM_INFO
	.align		4
.L_9:
        /*0018*/ 	.byte	0x04, 0x17
        /*001a*/ 	.short	(.L_11 - .L_10)
.L_10:
        /*001c*/ 	.word	0x00000000
        /*0020*/ 	.short	0x0002
        /*0022*/ 	.short	0x0010
        /*0024*/ 	.byte	0x00, 0xf5, 0x21, 0x00


	//----- nvinfo : EIATTR_KPARAM_INFO
	.align		4
.L_11:
        /*0028*/ 	.byte	0x04, 0x17
        /*002a*/ 	.short	(.L_13 - .L_12)
.L_12:
        /*002c*/ 	.word	0x00000000
        /*0030*/ 	.short	0x0001
        /*0032*/ 	.short	0x0008
        /*0034*/ 	.byte	0x00, 0xf5, 0x21, 0x00


	//----- nvinfo : EIATTR_KPARAM_INFO
	.align		4
.L_13:
        /*0038*/ 	.byte	0x04, 0x17
        /*003a*/ 	.short	(.L_15 - .L_14)
.L_14:
        /*003c*/ 	.word	0x00000000
        /*0040*/ 	.short	0x0000
        /*0042*/ 	.short	0x0000
        /*0044*/ 	.byte	0x00, 0xf5, 0x21, 0x00


	//----- nvinfo : EIATTR_SPARSE_MMA_MASK
	.align		4
.L_15:
        /*0048*/ 	.byte	0x03, 0x50
        /*004a*/ 	.short	0x0000


	//----- nvinfo : EIATTR_MAXREG_COUNT
	.align		4
        /*004c*/ 	.byte	0x03, 0x1b
        /*004e*/ 	.short	0x00ff


	//----- nvinfo : EIATTR_NUM_BARRIERS
	.align		4
        /*0050*/ 	.byte	0x02, 0x4c
        /*0052*/ 	.byte	0x01
	.zero		1


	//----- nvinfo : EIATTR_MERCURY_ISA_VERSION
	.align		4
        /*0054*/ 	.byte	0x03, 0x5f
        /*0056*/ 	.short	0x0101


	//----- nvinfo : EIATTR_VRC_CTA_INIT_COUNT
	.align		4
        /*0058*/ 	.byte	0x02, 0x4a
	.zero		1
	.zero		1


	//----- nvinfo : EIATTR_EXIT_INSTR_OFFSETS
	.align		4
        /*005c*/ 	.byte	0x04, 0x1c
        /*005e*/ 	.short	(.L_17 - .L_16)


	//   ....[0]....
.L_16:
        /*0060*/ 	.word	0x00000210


	//   ....[1]....
        /*0064*/ 	.word	0x000006f0


	//----- nvinfo : EIATTR_CRS_STACK_SIZE
	.align		4
.L_17:
        /*0068*/ 	.byte	0x04, 0x1e
        /*006a*/ 	.short	(.L_19 - .L_18)
.L_18:
        /*006c*/ 	.word	0x00000000


	//----- nvinfo : EIATTR_CBANK_PARAM_SIZE
	.align		4
.L_19:
        /*0070*/ 	.byte	0x03, 0x19
        /*0072*/ 	.short	0x001c


	//----- nvinfo : EIATTR_PARAM_CBANK
	.align		4
        /*0074*/ 	.byte	0x04, 0x0a
        /*0076*/ 	.short	(.L_21 - .L_20)
	.align		4
.L_20:
        /*0078*/ 	.word	index@(.nv.constant0._Z10dotproductPKfS0_Pfi)
        /*007c*/ 	.short	0x0380
        /*007e*/ 	.short	0x001c


	//----- nvinfo : EIATTR_SW_WAR
	.align		4
.L_21:
        /*0080*/ 	.byte	0x04, 0x36
        /*0082*/ 	.short	(.L_23 - .L_22)
.L_22:
        /*0084*/ 	.word	0x00000008
.L_23:


//--------------------- .nv.callgraph             --------------------------
	.section	.nv.callgraph,"",@"SHT_CUDA_CALLGRAPH"
	.align	4
	.sectionentsize	8
	.align		4
        /*0000*/ 	.word	0x00000000
	.align		4
        /*0004*/ 	.word	0xffffffff
	.align		4
        /*0008*/ 	.word	0x00000000
	.align		4
        /*000c*/ 	.word	0xfffffffe
	.align		4
        /*0010*/ 	.word	0x00000000
	.align		4
        /*0014*/ 	.word	0xfffffffd
	.align		4
        /*0018*/ 	.word	0x00000000
	.align		4
        /*001c*/ 	.word	0xfffffffc


//--------------------- .text._Z10dotproductPKfS0_Pfi --------------------------
	.section	.text._Z10dotproductPKfS0_Pfi,"ax",@progbits
	.align	128
        .global         _Z10dotproductPKfS0_Pfi
        .type           _Z10dotproductPKfS0_Pfi,@function
        .size           _Z10dotproductPKfS0_Pfi,(.L_x_10 - _Z10dotproductPKfS0_Pfi)
        .other          _Z10dotproductPKfS0_Pfi,@"STO_CUDA_ENTRY STV_DEFAULT"
_Z10dotproductPKfS0_Pfi:
.text._Z10dotproductPKfS0_Pfi:
[----:B------:R-:W-:Y:S01]  /*0000*/  LDC R1, c[0x0][0x37c] ;  /* 0x0000df00ff017b82 */ /* 0x000fe20000000800 */
[----:B------:R-:W0:Y:S01]  /*0010*/  S2R R8, SR_TID.X ;  /* 0x0000000000087919 */ /* 0x000e220000002100 */
[----:B------:R-:W0:Y:S01]  /*0020*/  LDCU UR7, c[0x0][0x360] ;  /* 0x00006c00ff0777ac */ /* 0x000e220008000800 */
[----:B------:R-:W-:Y:S01]  /*0030*/  BSSY.RECONVERGENT B0, `(.L_x_0) ;  /* 0x000001b000007945 */ /* 0x000fe20003800200 */
[----:B------:R-:W0:Y:S01]  /*0040*/  S2R R2, SR_CTAID.X ;  /* 0x0000000000027919 */ /* 0x000e220000002500 */
[----:B------:R-:W1:Y:S01]  /*0050*/  LDCU UR4, c[0x0][0x398] ;  /* 0x00007300ff0477ac */ /* 0x000e620008000800 */
[----:B------:R-:W2:Y:S01]  /*0060*/  LDCU.64 UR8, c[0x0][0x358] ;  /* 0x00006b00ff0877ac */ /* 0x000ea20008000a00 */
[----:B0-----:R-:W-:-:S05]  /*0070*/  IMAD R3, R2, UR7, R8 ;  /* 0x0000000702037c24 */ /* 0x001fca000f8e0208 */
[----:B-1----:R-:W-:-:S13]  /*0080*/  ISETP.GE.AND P0, PT, R3, UR4, PT ;  /* 0x0000000403007c0c */ /* 0x002fda000bf06270 */
[----:B--2---:R-:W-:Y:S05]  /*0090*/  @P0 BRA `(.L_x_1) ;  /* 0x0000000000380947 */ /* 0x004fea0003800000 */
[----:B------:R-:W0:Y:S08]  /*00a0*/  LDC.64 R4, c[0x0][0x380] ;  /* 0x0000e000ff047b82 */ /* 0x000e300000000a00 */
[----:B------:R-:W1:Y:S01]  /*00b0*/  LDC.64 R6, c[0x0][0x388] ;  /* 0x0000e200ff067b82 */ /* 0x000e620000000a00 */
[----:B0-----:R-:W-:-:S06]  /*00c0*/  IMAD.WIDE R4, R3, 0x4, R4 ;  /* 0x0000000403047825 */ /* 0x001fcc00078e0204 */
[----:B------:R-:W2:Y:S01]  /*00d0*/  LDG.E R4, desc[UR8][R4.64] ;  /* 0x0000000804047981 */ /* 0x000ea2000c1e1900 */
[----:B-1----:R-:W-:-:S06]  /*00e0*/  IMAD.WIDE R6, R3, 0x4, R6 ;  /* 0x0000000403067825 */ /* 0x002fcc00078e0206 */
[----:B------:R-:W2:Y:S01]  /*00f0*/  LDG.E R7, desc[UR8][R6.64] ;  /* 0x0000000806077981 */ /* 0x000ea2000c1e1900 */
[----:B------:R-:W0:Y:S01]  /*0100*/  S2UR UR5, SR_CgaCtaId ;  /* 0x00000000000579c3 */ /* 0x000e220000008800 */
[----:B------:R-:W-:Y:S02]  /*0110*/  UMOV UR4, 0x400 ;  /* 0x0000040000047882 */ /* 0x000fe40000000000 */
[----:B0-----:R-:W-:-:S06]  /*0120*/  ULEA UR4, UR5, UR4, 0x18 ;  /* 0x0000000405047291 */ /* 0x001fcc000f8ec0ff */
[----:B------:R-:W-:-:S04]  /*0130*/  MOV R3, UR4 ;  /* 0x0000000400037c02 */ /* 0x000fc80008000f00 */
[----:B------:R-:W-:Y:S01]  /*0140*/  LEA R9, R8, R3, 0x2 ;  /* 0x0000000308097211 */ /* 0x000fe200078e10ff */
[----:B--2---:R-:W-:-:S05]  /*0150*/  FMUL R0, R4, R7 ;  /* 0x0000000704007220 */ /* 0x004fca0000400000 */
[----:B------:R1:W-:Y:S01]  /*0160*/  STS [R9], R0 ;  /* 0x0000000009007388 */ /* 0x0003e20000000800 */
[----:B------:R-:W-:Y:S05]  /*0170*/  BRA `(.L_x_2) ;  /* 0x0000000000187947 */ /* 0x000fea0003800000 */
.L_x_1:
[----:B------:R-:W0:Y:S01]  /*0180*/  S2UR UR5, SR_CgaCtaId ;  /* 0x00000000000579c3 */ /* 0x000e220000008800 */
[----:B------:R-:W-:Y:S02]  /*0190*/  UMOV UR4, 0x400 ;  /* 0x0000040000047882 */ /* 0x000fe40000000000 */
[----:B0-----:R-:W-:-:S06]  /*01a0*/  ULEA UR4, UR5, UR4, 0x18 ;  /* 0x0000000405047291 */ /* 0x001fcc000f8ec0ff */
[----:B------:R-:W-:-:S04]  /*01b0*/  MOV R3, UR4 ;  /* 0x0000000400037c02 */ /* 0x000fc80008000f00 */
[----:B------:R-:W-:-:S05]  /*01c0*/  LEA R0, R8, R3, 0x2 ;  /* 0x0000000308007211 */ /* 0x000fca00078e10ff */
[----:B------:R0:W-:Y:S02]  /*01d0*/  STS [R0], RZ ;  /* 0x000000ff00007388 */ /* 0x0001e40000000800 */
.L_x_2:
[----:B------:R-:W-:Y:S05]  /*01e0*/  BSYNC.RECONVERGENT B0 ;  /* 0x0000000000007941 */ /* 0x000fea0003800200 */
.L_x_0:
[----:B------:R-:W-:Y:S01]  /*01f0*/  BAR.SYNC.DEFER_BLOCKING 0x0 ;  /* 0x0000000000007b1d */ /* 0x000fe20000010000 */
[----:B------:R-:W-:-:S13]  /*0200*/  ISETP.NE.AND P0, PT, R8, RZ, PT ;  /* 0x000000ff0800720c */ /* 0x000fda0003f05270 */
[----:B------:R-:W-:Y:S05]  /*0210*/  @P0 EXIT ;  /* 0x000000000000094d */ /* 0x000fea0003800000 */
[----:B------:R-:W-:Y:S01]  /*0220*/  UISETP.GE.U32.AND UP0, UPT, UR7, 0x10, UPT ;  /* 0x000000100700788c */ /* 0x000fe2000bf06070 */
[----:B------:R-:W-:Y:S01]  /*0230*/  HFMA2 R19, -RZ, RZ, 0, 0 ;  /* 0x00000000ff137431 */ /* 0x000fe200000001ff */
[----:B01----:R-:W-:Y:S01]  /*0240*/  MOV R0, RZ ;  /* 0x000000ff00007202 */ /* 0x003fe20000000f00 */
[----:B------:R-:W-:-:S06]  /*0250*/  ULOP3.LUT UR5, UR7, 0xf, URZ, 0xc0, !UPT ;  /* 0x0000000f07057892 */ /* 0x000fcc000f8ec0ff */
[----:B------:R-:W-:Y:S06]  /*0260*/  BRA.U !UP0, `(.L_x_3) ;  /* 0x0000000108787547 */ /* 0x000fec000b800000 */
[----:B------:R-:W-:Y:S01]  /*0270*/  ULOP3.LUT UR6, UR7, 0x7f0, URZ, 0xc0, !UPT ;  /* 0x000007f007067892 */ /* 0x000fe2000f8ec0ff */
[----:B------:R-:W-:Y:S01]  /*0280*/  IADD3 R20, PT, PT, R3, 0x20, RZ ;  /* 0x0000002003147810 */ /* 0x000fe20007ffe0ff */
[----:B------:R-:W-:Y:S01]  /*0290*/  ULOP3.LUT UR4, UR7, 0xfffffff0, URZ, 0xc0, !UPT ;  /* 0xfffffff007047892 */ /* 0x000fe2000f8ec0ff */
[----:B------:R-:W-:-:S03]  /*02a0*/  MOV R19, RZ ;  /* 0x000000ff00137202 */ /* 0x000fc60000000f00 */
[----:B------:R-:W-:Y:S01]  /*02b0*/  MOV R0, UR6 ;  /* 0x0000000600007c02 */ /* 0x000fe20008000f00 */
[----:B------:R-:W-:-:S12]  /*02c0*/  UIADD3 UR4, UPT, UPT, -UR4, URZ, URZ ;  /* 0x000000ff04047290 */ /* 0x000fd8000fffe1ff */
.L_x_4:
[----:B------:R-:W0:Y:S01]  /*02d0*/  LDS.128 R4, [R20+-0x20] ;  /* 0xffffe00014047984 */ /* 0x000e220000000c00 */
[----:B------:R-:W-:-:S03]  /*02e0*/  UIADD3 UR4, UPT, UPT, UR4, 0x10, URZ ;  /* 0x0000001004047890 */ /* 0x000fc6000fffe0ff */
[----:B------:R-:W1:Y:S01]  /*02f0*/  LDS.128 R8, [R20+-0x10] ;  /* 0xfffff00014087984 */ /* 0x000e620000000c00 */
[----:B------:R-:W-:-:S03]  /*0300*/  UISETP.NE.AND UP0, UPT, UR4, URZ, UPT ;  /* 0x000000ff0400728c */ /* 0x000fc6000bf05270 */
[----:B------:R-:W2:Y:S01]  /*0310*/  LDS.128 R12, [R20] ;  /* 0x00000000140c7984 */ /* 0x000ea20000000c00 */
[----:B0-----:R-:W-:-:S03]  /*0320*/  FADD R4, R4, R19 ;  /* 0x0000001304047221 */ /* 0x001fc60000000000 */
[----:B------:R0:W3:Y:S01]  /*0330*/  LDS.128 R16, [R20+0x10] ;  /* 0x0000100014107984 */ /* 0x0000e20000000c00 */
[----:B------:R-:W-:-:S04]  /*0340*/  FADD R5, R4, R5 ;  /* 0x0000000504057221 */ /* 0x000fc80000000000 */
[----:B------:R-:W-:Y:S01]  /*0350*/  FADD R6, R5, R6 ;  /* 0x0000000605067221 */ /* 0x000fe20000000000 */
[----:B0-----:R-:W-:-:S03]  /*0360*/  IADD3 R20, PT, PT, R20, 0x40, RZ ;  /* 0x0000004014147810 */ /* 0x001fc60007ffe0ff */
[----:B------:R-:W-:-:S04]  /*0370*/  FADD R7, R6, R7 ;  /* 0x0000000706077221 */ /* 0x000fc80000000000 */
[----:B-1----:R-:W-:-:S04]  /*0380*/  FADD R8, R7, R8 ;  /* 0x0000000807087221 */ /* 0x002fc80000000000 */
[----:B------:R-:W-:-:S04]  /*0390*/  FADD R9, R8, R9 ;  /* 0x0000000908097221 */ /* 0x000fc80000000000 */
[----:B------:R-:W-:-:S04]  /*03a0*/  FADD R10, R9, R10 ;  /* 0x0000000a090a7221 */ /* 0x000fc80000000000 */
[----:B------:R-:W-:-:S04]  /*03b0*/  FADD R11, R10, R11 ;  /* 0x0000000b0a0b7221 */ /* 0x000fc80000000000 */
[----:B--2---:R-:W-:-:S04]  /*03c0*/  FADD R12, R11, R12 ;  /* 0x0000000c0b0c7221 */ /* 0x004fc80000000000 */
[----:B------:R-:W-:-:S04]  /*03d0*/  FADD R13, R12, R13 ;  /* 0x0000000d0c0d7221 */ /* 0x000fc80000000000 */
[----:B------:R-:W-:-:S04]  /*03e0*/  FADD R14, R13, R14 ;  /* 0x0000000e0d0e7221 */ /* 0x000fc80000000000 */
[----:B------:R-:W-:-:S04]  /*03f0*/  FADD R15, R14, R15 ;  /* 0x0000000f0e0f7221 */ /* 0x000fc80000000000 */
[----:B---3--:R-:W-:-:S04]  /*0400*/  FADD R16, R15, R16 ;  /* 0x000000100f107221 */ /* 0x008fc80000000000 */
[----:B------:R-:W-:-:S04]  /*0410*/  FADD R17, R16, R17 ;  /* 0x0000001110117221 */ /* 0x000fc80000000000 */
[----:B------:R-:W-:-:S04]  /*0420*/  FADD R18, R17, R18 ;  /* 0x0000001211127221 */ /* 0x000fc80000000000 */
[----:B------:R-:W-:Y:S01]  /*0430*/  FADD R19, R18, R19 ;  /* 0x0000001312137221 */ /* 0x000fe20000000000 */
[----:B------:R-:W-:Y:S06]  /*0440*/  BRA.U UP0, `(.L_x_4) ;  /* 0xfffffffd00a07547 */ /* 0x000fec000b83ffff */
.L_x_3:
[----:B------:R-:W-:-:S09]  /*0450*/  UISETP.NE.AND UP0, UPT, UR5, URZ, UPT ;  /* 0x000000ff0500728c */ /* 0x000fd2000bf05270 */
[----:B------:R-:W-:Y:S05]  /*0460*/  BRA.U !UP0, `(.L_x_5) ;  /* 0x0000000108947547 */ /* 0x000fea000b800000 */
[----:B------:R-:W-:Y:S02]  /*0470*/  UISETP.GE.U32.AND UP0, UPT, UR5, 0x8, UPT ;  /* 0x000000080500788c */ /* 0x000fe4000bf06070 */
[----:B------:R-:W-:-:S04]  /*0480*/  ULOP3.LUT UR6, UR7, 0x7, URZ, 0xc0, !UPT ;  /* 0x0000000707067892 */ /* 0x000fc8000f8ec0ff */
[----:B------:R-:W-:-:S03]  /*0490*/  UISETP.NE.AND UP1, UPT, UR6, URZ, UPT ;  /* 0x000000ff0600728c */ /* 0x000fc6000bf25270 */
[----:B------:R-:W-:Y:S08]  /*04a0*/  BRA.U !UP0, `(.L_x_6) ;  /* 0x0000000108307547 */ /* 0x000ff0000b800000 */
[C---:B------:R-:W-:Y:S02]  /*04b0*/  LEA R12, R0.reuse, R3, 0x2 ;  /* 0x00000003000c7211 */ /* 0x040fe400078e10ff */
[----:B------:R-:W-:-:S03]  /*04c0*/  IADD3 R0, PT, PT, R0, 0x8, RZ ;  /* 0x0000000800007810 */ /* 0x000fc60007ffe0ff */
[----:B------:R-:W0:Y:S04]  /*04d0*/  LDS.128 R4, [R12] ;  /* 0x000000000c047984 */ /* 0x000e280000000c00 */
[----:B------:R-:W1:Y:S01]  /*04e0*/  LDS.128 R8, [R12+0x10] ;  /* 0x000010000c087984 */ /* 0x000e620000000c00 */
[----:B0-----:R-:W-:-:S04]  /*04f0*/  FADD R4, R19, R4 ;  /* 0x0000000413047221 */ /* 0x001fc80000000000 */
[----:B------:R-:W-:-:S04]  /*0500*/  FADD R5, R4, R5 ;  /* 0x0000000504057221 */ /* 0x000fc80000000000 */
[----:B------:R-:W-:-:S04]  /*0510*/  FADD R6, R5, R6 ;  /* 0x0000000605067221 */ /* 0x000fc80000000000 */
[----:B------:R-:W-:-:S04]  /*0520*/  FADD R7, R6, R7 ;  /* 0x0000000706077221 */ /* 0x000fc80000000000 */
[----:B-1----:R-:W-:-:S04]  /*0530*/  FADD R8, R7, R8 ;  /* 0x0000000807087221 */ /* 0x002fc80000000000 */
[----:B------:R-:W-:-:S04]  /*0540*/  FADD R9, R8, R9 ;  /* 0x0000000908097221 */ /* 0x000fc80000000000 */
[----:B------:R-:W-:-:S04]  /*0550*/  FADD R10, R9, R10 ;  /* 0x0000000a090a7221 */ /* 0x000fc80000000000 */
[----:B------:R-:W-:-:S07]  /*0560*/  FADD R19, R10, R11 ;  /* 0x0000000b0a137221 */ /* 0x000fce0000000000 */
.L_x_6:
[----:B------:R-:W-:Y:S05]  /*0570*/  BRA.U !UP1, `(.L_x_5) ;  /* 0x0000000109507547 */ /* 0x000fea000b800000 */
[----:B------:R-:W-:Y:S02]  /*0580*/  UISETP.GE.U32.AND UP0, UPT, UR6, 0x4, UPT ;  /* 0x000000040600788c */ /* 0x000fe4000bf06070 */
[----:B------:R-:W-:-:S04]  /*0590*/  ULOP3.LUT UR4, UR7, 0x3, URZ, 0xc0, !UPT ;  /* 0x0000000307047892 */ /* 0x000fc8000f8ec0ff */
[----:B------:R-:W-:-:S03]  /*05a0*/  UISETP.NE.AND UP1, UPT, UR4, URZ, UPT ;  /* 0x000000ff0400728c */ /* 0x000fc6000bf25270 */
[----:B------:R-:W-:Y:S08]  /*05b0*/  BRA.U !UP0, `(.L_x_7) ;  /* 0x00000001081c7547 */ /* 0x000ff0000b800000 */
[C---:B------:R-:W-:Y:S02]  /*05c0*/  LEA R4, R0.reuse, R3, 0x2 ;  /* 0x0000000300047211 */ /* 0x040fe400078e10ff */
[----:B------:R-:W-:-:S04]  /*05d0*/  IADD3 R0, PT, PT, R0, 0x4, RZ ;  /* 0x0000000400007810 */ /* 0x000fc80007ffe0ff */
[----:B------:R-:W0:Y:S02]  /*05e0*/  LDS.128 R4, [R4] ;  /* 0x0000000004047984 */ /* 0x000e240000000c00 */
[----:B0-----:R-:W-:-:S04]  /*05f0*/  FADD R8, R19, R4 ;  /* 0x0000000413087221 */ /* 0x001fc80000000000 */
[----:B------:R-:W-:-:S04]  /*0600*/  FADD R5, R8, R5 ;  /* 0x0000000508057221 */ /* 0x000fc80000000000 */
[----:B------:R-:W-:-:S04]  /*0610*/  FADD R6, R5, R6 ;  /* 0x0000000605067221 */ /* 0x000fc80000000000 */
[----:B------:R-:W-:-:S07]  /*0620*/  FADD R19, R6, R7 ;  /* 0x0000000706137221 */ /* 0x000fce0000000000 */
.L_x_7:
[----:B------:R-:W-:Y:S05]  /*0630*/  BRA.U !UP1, `(.L_x_5) ;  /* 0x0000000109207547 */ /* 0x000fea000b800000 */
[----:B------:R-:W-:Y:S01]  /*0640*/  LEA R0, R0, R3, 0x2 ;  /* 0x0000000300007211 */ /* 0x000fe200078e10ff */
[----:B------:R-:W-:-:S12]  /*0650*/  UIADD3 UR4, UPT, UPT, -UR4, URZ, URZ ;  /* 0x000000ff04047290 */ /* 0x000fd8000fffe1ff */
.L_x_8:
[----:B------:R0:W1:Y:S01]  /*0660*/  LDS R4, [R0] ;  /* 0x0000000000047984 */ /* 0x0000620000000800 */
[----:B------:R-:W-:-:S04]  /*0670*/  UIADD3 UR4, UPT, UPT, UR4, 0x1, URZ ;  /* 0x0000000104047890 */ /* 0x000fc8000fffe0ff */
[----:B------:R-:W-:Y:S01]  /*0680*/  UISETP.NE.AND UP0, UPT, UR4, URZ, UPT ;  /* 0x000000ff0400728c */ /* 0x000fe2000bf05270 */
[----:B0-----:R-:W-:Y:S01]  /*0690*/  IADD3 R0, PT, PT, R0, 0x4, RZ ;  /* 0x0000000400007810 */ /* 0x001fe20007ffe0ff */
[----:B-1----:R-:W-:-:S07]  /*06a0*/  FADD R19, R4, R19 ;  /* 0x0000001304137221 */ /* 0x002fce0000000000 */
[----:B------:R-:W-:Y:S05]  /*06b0*/  BRA.U UP0, `(.L_x_8) ;  /* 0xfffffffd00e87547 */ /* 0x000fea000b83ffff */
.L_x_5:
[----:B------:R-:W0:Y:S02]  /*06c0*/  LDC.64 R4, c[0x0][0x390] ;  /* 0x0000e400ff047b82 */ /* 0x000e240000000a00 */
[----:B0-----:R-:W-:-:S05]  /*06d0*/  IMAD.WIDE.U32 R2, R2, 0x4, R4 ;  /* 0x0000000402027825 */ /* 0x001fca00078e0004 */
[----:B------:R-:W-:Y:S01]  /*06e0*/  STG.E desc[UR8][R2.64], R19 ;  /* 0x0000001302007986 */ /* 0x000fe2000c101908 */
[----:B------:R-:W-:Y:S05]  /*06f0*/  EXIT ;  /* 0x000000000000794d */ /* 0x000fea0003800000 */
.L_x_9:
[----:B------:R-:W-:-:S00]  /*0700*/  BRA `(.L_x_9) ;  /* 0xfffffffc00fc7947 */ /* 0x000fc0000383ffff */
[----:B------:R-:W-:-:S00]  /*0710*/  NOP ;  /* 0x0000000000007918 */ /* 0x000fc00000000000 */
        /* <DEDUP_REMOVED lines=14> */
.L_x_10:


//--------------------- .nv.shared._Z10dotproductPKfS0_Pfi --------------------------
	.section	.nv.shared._Z10dotproductPKfS0_Pfi,"aw",@nobits
	.sectionflags	@""
	.align	4
.nv.shared._Z10dotproductPKfS0_Pfi:
	.zero		2048


//--------------------- .nv.shared.reserved.0     --------------------------
	.section	.nv.shared.reserved.0,"aw",@nobits
	.weak		__nv_reservedSMEM_offset_0_alias
	.size		__nv_reservedSMEM_offset_0_alias, 0, 64
	.other		__nv_reservedSMEM_offset_0_alias,@"STO_CUDA_RESERVED_SHARED STV_DEFAULT"
__nv_reservedSMEM_offset_0_alias:
	.zero		0
	.zero		64


//--------------------- .nv.constant0._Z10dotproductPKfS0_Pfi --------------------------
	.section	.nv.constant0._Z10dotproductPKfS0_Pfi,"a",@progbits
	.sectionflags	@""
	.align	4
.nv.constant0._Z10dotproductPKfS0_Pfi:
	.zero		924


//--------------------- SYMBOLS --------------------------

	.type		.nv.reservedSmem.offset0,@object
	.size		.nv.reservedSmem.offset0,0x4
	.type		.nv.reservedSmem.cap,@object
	.size		.nv.reservedSmem.cap,0x4
